//
// Generated by NVIDIA NVVM Compiler
//
// Compiler Build ID: CL-36424714
// Cuda compilation tools, release 13.0, V13.0.88
// Based on NVVM 20.0.0
//

.version 9.0
.target sm_100
.address_size 64

	// .globl	_Z23matmul_relu_kernel_bf16PKfS0_Pfiii

.visible .entry _Z23matmul_relu_kernel_bf16PKfS0_Pfiii(
	.param .u64 .ptr .align 1 _Z23matmul_relu_kernel_bf16PKfS0_Pfiii_param_0,
	.param .u64 .ptr .align 1 _Z23matmul_relu_kernel_bf16PKfS0_Pfiii_param_1,
	.param .u64 .ptr .align 1 _Z23matmul_relu_kernel_bf16PKfS0_Pfiii_param_2,
	.param .u32 _Z23matmul_relu_kernel_bf16PKfS0_Pfiii_param_3,
	.param .u32 _Z23matmul_relu_kernel_bf16PKfS0_Pfiii_param_4,
	.param .u32 _Z23matmul_relu_kernel_bf16PKfS0_Pfiii_param_5
)
{
	.reg .pred 	%p<13>;
	.reg .b16 	%rs<175>;
	.reg .b32 	%r<48>;
	.reg .b32 	%f<142>;
	.reg .b64 	%rd<43>;

	ld.param.u64 	%rd11, [_Z23matmul_relu_kernel_bf16PKfS0_Pfiii_param_0];
	ld.param.u64 	%rd12, [_Z23matmul_relu_kernel_bf16PKfS0_Pfiii_param_1];
	ld.param.u64 	%rd10, [_Z23matmul_relu_kernel_bf16PKfS0_Pfiii_param_2];
	ld.param.u32 	%r27, [_Z23matmul_relu_kernel_bf16PKfS0_Pfiii_param_3];
	ld.param.u32 	%r25, [_Z23matmul_relu_kernel_bf16PKfS0_Pfiii_param_4];
	ld.param.u32 	%r26, [_Z23matmul_relu_kernel_bf16PKfS0_Pfiii_param_5];
	cvta.to.global.u64 	%rd1, %rd12;
	cvta.to.global.u64 	%rd2, %rd11;
	mov.u32 	%r28, %ctaid.y;
	mov.u32 	%r29, %ntid.y;
	mov.u32 	%r30, %tid.y;
	mad.lo.s32 	%r1, %r28, %r29, %r30;
	mov.u32 	%r31, %ctaid.x;
	mov.u32 	%r32, %ntid.x;
	mov.u32 	%r33, %tid.x;
	mad.lo.s32 	%r2, %r31, %r32, %r33;
	setp.ge.s32 	%p1, %r1, %r27;
	setp.ge.s32 	%p2, %r2, %r25;
	or.pred  	%p3, %p1, %p2;
	@%p3 bra 	$L__BB0_15;
	setp.lt.s32 	%p4, %r26, 1;
	mov.f32 	%f141, 0f00000000;
	@%p4 bra 	$L__BB0_14;
	mul.lo.s32 	%r3, %r26, %r1;
	mul.lo.s32 	%r4, %r26, %r2;
	and.b32  	%r5, %r26, 15;
	setp.lt.u32 	%p5, %r26, 16;
	mov.f32 	%f141, 0f00000000;
	mov.b32 	%r44, 0;
	@%p5 bra 	$L__BB0_5;
	and.b32  	%r44, %r26, 2147483632;
	neg.s32 	%r42, %r44;
	mul.wide.u32 	%rd13, %r3, 4;
	add.s64 	%rd14, %rd13, %rd2;
	add.s64 	%rd41, %rd14, 32;
	add.s64 	%rd4, %rd1, 32;
	mov.f32 	%f141, 0f00000000;
	mov.u32 	%r41, %r4;
$L__BB0_4:
	.pragma "nounroll";
	mul.wide.s32 	%rd15, %r41, 4;
	add.s64 	%rd16, %rd4, %rd15;
	ld.global.f32 	%f18, [%rd41+-32];
	// begin inline asm
	{  cvt.rn.bf16.f32 %rs1, %f18;}

	// end inline asm
	ld.global.f32 	%f19, [%rd16+-32];
	// begin inline asm
	{  cvt.rn.bf16.f32 %rs2, %f19;}

	// end inline asm
	// begin inline asm
	{ mul.bf16 %rs3,%rs1,%rs2; }

	// end inline asm
	// begin inline asm
	{ cvt.f32.bf16 %f20, %rs3;}

	// end inline asm
	add.f32 	%f66, %f141, %f20;
	ld.global.f32 	%f21, [%rd41+-28];
	// begin inline asm
	{  cvt.rn.bf16.f32 %rs7, %f21;}

	// end inline asm
	ld.global.f32 	%f22, [%rd16+-28];
	// begin inline asm
	{  cvt.rn.bf16.f32 %rs8, %f22;}

	// end inline asm
	// begin inline asm
	{ mul.bf16 %rs9,%rs7,%rs8; }

	// end inline asm
	// begin inline asm
	{ cvt.f32.bf16 %f23, %rs9;}

	// end inline asm
	add.f32 	%f67, %f66, %f23;
	ld.global.f32 	%f24, [%rd41+-24];
	// begin inline asm
	{  cvt.rn.bf16.f32 %rs13, %f24;}

	// end inline asm
	ld.global.f32 	%f25, [%rd16+-24];
	// begin inline asm
	{  cvt.rn.bf16.f32 %rs14, %f25;}

	// end inline asm
	// begin inline asm
	{ mul.bf16 %rs15,%rs13,%rs14; }

	// end inline asm
	// begin inline asm
	{ cvt.f32.bf16 %f26, %rs15;}

	// end inline asm
	add.f32 	%f68, %f67, %f26;
	ld.global.f32 	%f27, [%rd41+-20];
	// begin inline asm
	{  cvt.rn.bf16.f32 %rs19, %f27;}

	// end inline asm
	ld.global.f32 	%f28, [%rd16+-20];
	// begin inline asm
	{  cvt.rn.bf16.f32 %rs20, %f28;}

	// end inline asm
	// begin inline asm
	{ mul.bf16 %rs21,%rs19,%rs20; }

	// end inline asm
	// begin inline asm
	{ cvt.f32.bf16 %f29, %rs21;}

	// end inline asm
	add.f32 	%f69, %f68, %f29;
	ld.global.f32 	%f30, [%rd41+-16];
	// begin inline asm
	{  cvt.rn.bf16.f32 %rs25, %f30;}

	// end inline asm
	ld.global.f32 	%f31, [%rd16+-16];
	// begin inline asm
	{  cvt.rn.bf16.f32 %rs26, %f31;}

	// end inline asm
	// begin inline asm
	{ mul.bf16 %rs27,%rs25,%rs26; }

	// end inline asm
	// begin inline asm
	{ cvt.f32.bf16 %f32, %rs27;}

	// end inline asm
	add.f32 	%f70, %f69, %f32;
	ld.global.f32 	%f33, [%rd41+-12];
	// begin inline asm
	{  cvt.rn.bf16.f32 %rs31, %f33;}

	// end inline asm
	ld.global.f32 	%f34, [%rd16+-12];
	// begin inline asm
	{  cvt.rn.bf16.f32 %rs32, %f34;}

	// end inline asm
	// begin inline asm
	{ mul.bf16 %rs33,%rs31,%rs32; }

	// end inline asm
	// begin inline asm
	{ cvt.f32.bf16 %f35, %rs33;}

	// end inline asm
	add.f32 	%f71, %f70, %f35;
	ld.global.f32 	%f36, [%rd41+-8];
	// begin inline asm
	{  cvt.rn.bf16.f32 %rs37, %f36;}

	// end inline asm
	ld.global.f32 	%f37, [%rd16+-8];
	// begin inline asm
	{  cvt.rn.bf16.f32 %rs38, %f37;}

	// end inline asm
	// begin inline asm
	{ mul.bf16 %rs39,%rs37,%rs38; }

	// end inline asm
	// begin inline asm
	{ cvt.f32.bf16 %f38, %rs39;}

	// end inline asm
	add.f32 	%f72, %f71, %f38;
	ld.global.f32 	%f39, [%rd41+-4];
	// begin inline asm
	{  cvt.rn.bf16.f32 %rs43, %f39;}

	// end inline asm
	ld.global.f32 	%f40, [%rd16+-4];
	// begin inline asm
	{  cvt.rn.bf16.f32 %rs44, %f40;}

	// end inline asm
	// begin inline asm
	{ mul.bf16 %rs45,%rs43,%rs44; }

	// end inline asm
	// begin inline asm
	{ cvt.f32.bf16 %f41, %rs45;}

	// end inline asm
	add.f32 	%f73, %f72, %f41;
	ld.global.f32 	%f42, [%rd41];
	// begin inline asm
	{  cvt.rn.bf16.f32 %rs49, %f42;}

	// end inline asm
	ld.global.f32 	%f43, [%rd16];
	// begin inline asm
	{  cvt.rn.bf16.f32 %rs50, %f43;}

	// end inline asm
	// begin inline asm
	{ mul.bf16 %rs51,%rs49,%rs50; }

	// end inline asm
	// begin inline asm
	{ cvt.f32.bf16 %f44, %rs51;}

	// end inline asm
	add.f32 	%f74, %f73, %f44;
	ld.global.f32 	%f45, [%rd41+4];
	// begin inline asm
	{  cvt.rn.bf16.f32 %rs55, %f45;}

	// end inline asm
	ld.global.f32 	%f46, [%rd16+4];
	// begin inline asm
	{  cvt.rn.bf16.f32 %rs56, %f46;}

	// end inline asm
	// begin inline asm
	{ mul.bf16 %rs57,%rs55,%rs56; }

	// end inline asm
	// begin inline asm
	{ cvt.f32.bf16 %f47, %rs57;}

	// end inline asm
	add.f32 	%f75, %f74, %f47;
	ld.global.f32 	%f48, [%rd41+8];
	// begin inline asm
	{  cvt.rn.bf16.f32 %rs61, %f48;}

	// end inline asm
	ld.global.f32 	%f49, [%rd16+8];
	// begin inline asm
	{  cvt.rn.bf16.f32 %rs62, %f49;}

	// end inline asm
	// begin inline asm
	{ mul.bf16 %rs63,%rs61,%rs62; }

	// end inline asm
	// begin inline asm
	{ cvt.f32.bf16 %f50, %rs63;}

	// end inline asm
	add.f32 	%f76, %f75, %f50;
	ld.global.f32 	%f51, [%rd41+12];
	// begin inline asm
	{  cvt.rn.bf16.f32 %rs67, %f51;}

	// end inline asm
	ld.global.f32 	%f52, [%rd16+12];
	// begin inline asm
	{  cvt.rn.bf16.f32 %rs68, %f52;}

	// end inline asm
	// begin inline asm
	{ mul.bf16 %rs69,%rs67,%rs68; }

	// end inline asm
	// begin inline asm
	{ cvt.f32.bf16 %f53, %rs69;}

	// end inline asm
	add.f32 	%f77, %f76, %f53;
	ld.global.f32 	%f54, [%rd41+16];
	// begin inline asm
	{  cvt.rn.bf16.f32 %rs73, %f54;}

	// end inline asm
	ld.global.f32 	%f55, [%rd16+16];
	// begin inline asm
	{  cvt.rn.bf16.f32 %rs74, %f55;}

	// end inline asm
	// begin inline asm
	{ mul.bf16 %rs75,%rs73,%rs74; }

	// end inline asm
	// begin inline asm
	{ cvt.f32.bf16 %f56, %rs75;}

	// end inline asm
	add.f32 	%f78, %f77, %f56;
	ld.global.f32 	%f57, [%rd41+20];
	// begin inline asm
	{  cvt.rn.bf16.f32 %rs79, %f57;}

	// end inline asm
	ld.global.f32 	%f58, [%rd16+20];
	// begin inline asm
	{  cvt.rn.bf16.f32 %rs80, %f58;}

	// end inline asm
	// begin inline asm
	{ mul.bf16 %rs81,%rs79,%rs80; }

	// end inline asm
	// begin inline asm
	{ cvt.f32.bf16 %f59, %rs81;}

	// end inline asm
	add.f32 	%f79, %f78, %f59;
	ld.global.f32 	%f60, [%rd41+24];
	// begin inline asm
	{  cvt.rn.bf16.f32 %rs85, %f60;}

	// end inline asm
	ld.global.f32 	%f61, [%rd16+24];
	// begin inline asm
	{  cvt.rn.bf16.f32 %rs86, %f61;}

	// end inline asm
	// begin inline asm
	{ mul.bf16 %rs87,%rs85,%rs86; }

	// end inline asm
	// begin inline asm
	{ cvt.f32.bf16 %f62, %rs87;}

	// end inline asm
	add.f32 	%f80, %f79, %f62;
	ld.global.f32 	%f63, [%rd41+28];
	// begin inline asm
	{  cvt.rn.bf16.f32 %rs91, %f63;}

	// end inline asm
	ld.global.f32 	%f64, [%rd16+28];
	// begin inline asm
	{  cvt.rn.bf16.f32 %rs92, %f64;}

	// end inline asm
	// begin inline asm
	{ mul.bf16 %rs93,%rs91,%rs92; }

	// end inline asm
	// begin inline asm
	{ cvt.f32.bf16 %f65, %rs93;}

	// end inline asm
	add.f32 	%f141, %f80, %f65;
	add.s32 	%r42, %r42, 16;
	add.s64 	%rd41, %rd41, 64;
	add.s32 	%r41, %r41, 16;
	setp.ne.s32 	%p6, %r42, 0;
	@%p6 bra 	$L__BB0_4;
$L__BB0_5:
	setp.eq.s32 	%p7, %r5, 0;
	@%p7 bra 	$L__BB0_14;
	and.b32  	%r13, %r26, 7;
	setp.lt.u32 	%p8, %r5, 8;
	@%p8 bra 	$L__BB0_8;
	add.s32 	%r35, %r44, %r3;
	mul.wide.u32 	%rd17, %r35, 4;
	add.s64 	%rd18, %rd2, %rd17;
	ld.global.f32 	%f82, [%rd18];
	// begin inline asm
	{  cvt.rn.bf16.f32 %rs97, %f82;}

	// end inline asm
	add.s32 	%r36, %r44, %r4;
	mul.wide.s32 	%rd19, %r36, 4;
	add.s64 	%rd20, %rd1, %rd19;
	ld.global.f32 	%f83, [%rd20];
	// begin inline asm
	{  cvt.rn.bf16.f32 %rs98, %f83;}

	// end inline asm
	// begin inline asm
	{ mul.bf16 %rs99,%rs97,%rs98; }

	// end inline asm
	// begin inline asm
	{ cvt.f32.bf16 %f84, %rs99;}

	// end inline asm
	add.f32 	%f106, %f141, %f84;
	cvt.u64.u32 	%rd21, %r3;
	cvt.u64.u32 	%rd22, %r44;
	add.s64 	%rd23, %rd22, %rd21;
	shl.b64 	%rd24, %rd23, 2;
	add.s64 	%rd25, %rd2, %rd24;
	ld.global.f32 	%f85, [%rd25+4];
	// begin inline asm
	{  cvt.rn.bf16.f32 %rs103, %f85;}

	// end inline asm
	ld.global.f32 	%f86, [%rd20+4];
	// begin inline asm
	{  cvt.rn.bf16.f32 %rs104, %f86;}

	// end inline asm
	// begin inline asm
	{ mul.bf16 %rs105,%rs103,%rs104; }

	// end inline asm
	// begin inline asm
	{ cvt.f32.bf16 %f87, %rs105;}

	// end inline asm
	add.f32 	%f107, %f106, %f87;
	ld.global.f32 	%f88, [%rd25+8];
	// begin inline asm
	{  cvt.rn.bf16.f32 %rs109, %f88;}

	// end inline asm
	ld.global.f32 	%f89, [%rd20+8];
	// begin inline asm
	{  cvt.rn.bf16.f32 %rs110, %f89;}

	// end inline asm
	// begin inline asm
	{ mul.bf16 %rs111,%rs109,%rs110; }

	// end inline asm
	// begin inline asm
	{ cvt.f32.bf16 %f90, %rs111;}

	// end inline asm
	add.f32 	%f108, %f107, %f90;
	ld.global.f32 	%f91, [%rd25+12];
	// begin inline asm
	{  cvt.rn.bf16.f32 %rs115, %f91;}

	// end inline asm
	ld.global.f32 	%f92, [%rd20+12];
	// begin inline asm
	{  cvt.rn.bf16.f32 %rs116, %f92;}

	// end inline asm
	// begin inline asm
	{ mul.bf16 %rs117,%rs115,%rs116; }

	// end inline asm
	// begin inline asm
	{ cvt.f32.bf16 %f93, %rs117;}

	// end inline asm
	add.f32 	%f109, %f108, %f93;
	ld.global.f32 	%f94, [%rd25+16];
	// begin inline asm
	{  cvt.rn.bf16.f32 %rs121, %f94;}

	// end inline asm
	ld.global.f32 	%f95, [%rd20+16];
	// begin inline asm
	{  cvt.rn.bf16.f32 %rs122, %f95;}

	// end inline asm
	// begin inline asm
	{ mul.bf16 %rs123,%rs121,%rs122; }

	// end inline asm
	// begin inline asm
	{ cvt.f32.bf16 %f96, %rs123;}

	// end inline asm
	add.f32 	%f110, %f109, %f96;
	ld.global.f32 	%f97, [%rd25+20];
	// begin inline asm
	{  cvt.rn.bf16.f32 %rs127, %f97;}

	// end inline asm
	ld.global.f32 	%f98, [%rd20+20];
	// begin inline asm
	{  cvt.rn.bf16.f32 %rs128, %f98;}

	// end inline asm
	// begin inline asm
	{ mul.bf16 %rs129,%rs127,%rs128; }

	// end inline asm
	// begin inline asm
	{ cvt.f32.bf16 %f99, %rs129;}

	// end inline asm
	add.f32 	%f111, %f110, %f99;
	ld.global.f32 	%f100, [%rd25+24];
	// begin inline asm
	{  cvt.rn.bf16.f32 %rs133, %f100;}

	// end inline asm
	ld.global.f32 	%f101, [%rd20+24];
	// begin inline asm
	{  cvt.rn.bf16.f32 %rs134, %f101;}

	// end inline asm
	// begin inline asm
	{ mul.bf16 %rs135,%rs133,%rs134; }

	// end inline asm
	// begin inline asm
	{ cvt.f32.bf16 %f102, %rs135;}

	// end inline asm
	add.f32 	%f112, %f111, %f102;
	ld.global.f32 	%f103, [%rd25+28];
	// begin inline asm
	{  cvt.rn.bf16.f32 %rs139, %f103;}

	// end inline asm
	ld.global.f32 	%f104, [%rd20+28];
	// begin inline asm
	{  cvt.rn.bf16.f32 %rs140, %f104;}

	// end inline asm
	// begin inline asm
	{ mul.bf16 %rs141,%rs139,%rs140; }

	// end inline asm
	// begin inline asm
	{ cvt.f32.bf16 %f105, %rs141;}

	// end inline asm
	add.f32 	%f141, %f112, %f105;
	add.s32 	%r44, %r44, 8;
$L__BB0_8:
	setp.eq.s32 	%p9, %r13, 0;
	@%p9 bra 	$L__BB0_14;
	and.b32  	%r16, %r26, 3;
	setp.lt.u32 	%p10, %r13, 4;
	@%p10 bra 	$L__BB0_11;
	add.s32 	%r37, %r44, %r3;
	mul.wide.u32 	%rd26, %r37, 4;
	add.s64 	%rd27, %rd2, %rd26;
	ld.global.f32 	%f114, [%rd27];
	// begin inline asm
	{  cvt.rn.bf16.f32 %rs145, %f114;}

	// end inline asm
	add.s32 	%r38, %r44, %r4;
	mul.wide.s32 	%rd28, %r38, 4;
	add.s64 	%rd29, %rd1, %rd28;
	ld.global.f32 	%f115, [%rd29];
	// begin inline asm
	{  cvt.rn.bf16.f32 %rs146, %f115;}

	// end inline asm
	// begin inline asm
	{ mul.bf16 %rs147,%rs145,%rs146; }

	// end inline asm
	// begin inline asm
	{ cvt.f32.bf16 %f116, %rs147;}

	// end inline asm
	add.f32 	%f126, %f141, %f116;
	cvt.u64.u32 	%rd30, %r3;
	cvt.u64.u32 	%rd31, %r44;
	add.s64 	%rd32, %rd31, %rd30;
	shl.b64 	%rd33, %rd32, 2;
	add.s64 	%rd34, %rd2, %rd33;
	ld.global.f32 	%f117, [%rd34+4];
	// begin inline asm
	{  cvt.rn.bf16.f32 %rs151, %f117;}

	// end inline asm
	ld.global.f32 	%f118, [%rd29+4];
	// begin inline asm
	{  cvt.rn.bf16.f32 %rs152, %f118;}

	// end inline asm
	// begin inline asm
	{ mul.bf16 %rs153,%rs151,%rs152; }

	// end inline asm
	// begin inline asm
	{ cvt.f32.bf16 %f119, %rs153;}

	// end inline asm
	add.f32 	%f127, %f126, %f119;
	ld.global.f32 	%f120, [%rd34+8];
	// begin inline asm
	{  cvt.rn.bf16.f32 %rs157, %f120;}

	// end inline asm
	ld.global.f32 	%f121, [%rd29+8];
	// begin inline asm
	{  cvt.rn.bf16.f32 %rs158, %f121;}

	// end inline asm
	// begin inline asm
	{ mul.bf16 %rs159,%rs157,%rs158; }

	// end inline asm
	// begin inline asm
	{ cvt.f32.bf16 %f122, %rs159;}

	// end inline asm
	add.f32 	%f128, %f127, %f122;
	ld.global.f32 	%f123, [%rd34+12];
	// begin inline asm
	{  cvt.rn.bf16.f32 %rs163, %f123;}

	// end inline asm
	ld.global.f32 	%f124, [%rd29+12];
	// begin inline asm
	{  cvt.rn.bf16.f32 %rs164, %f124;}

	// end inline asm
	// begin inline asm
	{ mul.bf16 %rs165,%rs163,%rs164; }

	// end inline asm
	// begin inline asm
	{ cvt.f32.bf16 %f125, %rs165;}

	// end inline asm
	add.f32 	%f141, %f128, %f125;
	add.s32 	%r44, %r44, 4;
$L__BB0_11:
	setp.eq.s32 	%p11, %r16, 0;
	@%p11 bra 	$L__BB0_14;
	add.s32 	%r47, %r44, %r4;
	add.s32 	%r39, %r44, %r3;
	mul.wide.u32 	%rd35, %r39, 4;
	add.s64 	%rd42, %rd2, %rd35;
	neg.s32 	%r46, %r16;
$L__BB0_13:
	.pragma "nounroll";
	mul.wide.s32 	%rd36, %r47, 4;
	add.s64 	%rd37, %rd1, %rd36;
	ld.global.f32 	%f129, [%rd42];
	// begin inline asm
	{  cvt.rn.bf16.f32 %rs169, %f129;}

	// end inline asm
	ld.global.f32 	%f130, [%rd37];
	// begin inline asm
	{  cvt.rn.bf16.f32 %rs170, %f130;}

	// end inline asm
	// begin inline asm
	{ mul.bf16 %rs171,%rs169,%rs170; }

	// end inline asm
	// begin inline asm
	{ cvt.f32.bf16 %f131, %rs171;}

	// end inline asm
	add.f32 	%f141, %f141, %f131;
	add.s32 	%r47, %r47, 1;
	add.s64 	%rd42, %rd42, 4;
	add.s32 	%r46, %r46, 1;
	setp.ne.s32 	%p12, %r46, 0;
	@%p12 bra 	$L__BB0_13;
$L__BB0_14:
	max.f32 	%f132, %f141, 0f00000000;
	mad.lo.s32 	%r40, %r25, %r1, %r2;
	cvta.to.global.u64 	%rd38, %rd10;
	mul.wide.s32 	%rd39, %r40, 4;
	add.s64 	%rd40, %rd38, %rd39;
	st.global.f32 	[%rd40], %f132;
$L__BB0_15:
	ret;

}


// ===== COMPILED SASS (sm_100) =====

	.target	sm_100

	.elftype	@"ET_EXEC"


//--------------------- .note.nv.tkinfo           --------------------------
	.section	.note.nv.tkinfo,"",@"SHT_NOTE"
	.sectionflags	@"SHF_NOTE_NV_TKINFO"
	.tkinfo
        /*0018*/ 	.word	0x00000002
        /*0030*/ 	.string	""
        /*0030*/ 	.string	"ptxas"
        /*0030*/ 	.string	"Cuda compilation tools, release 13.0, V13.0.88"
        /*0030*/ 	.string	"Build cuda_13.0.r13.0/compiler.36424714_0"
        /*0030*/ 	.string	"-arch sm_100 -m 64 "



//--------------------- .note.nv.cuinfo           --------------------------
	.section	.note.nv.cuinfo,"",@"SHT_NOTE"
	.sectionflags	@"SHF_NOTE_NV_CUINFO"
        /*0018*/ 	.short	0x0002
        /*001a*/ 	.short	0x0064
        /*001c*/ 	.short	0x0082
	.zero		2


//--------------------- .nv.info                  --------------------------
	.section	.nv.info,"",@"SHT_CUDA_INFO"
	.align	4


	//----- nvinfo : EIATTR_REGCOUNT
	.align		4
        /*0000*/ 	.byte	0x04, 0x2f
        /*0002*/ 	.short	(.L_1 - .L_0)
	.align		4
.L_0:
        /*0004*/ 	.word	index@(_Z23matmul_relu_kernel_bf16PKfS0_Pfiii)
        /*0008*/ 	.word	0x00000020


	//----- nvinfo : EIATTR_FRAME_SIZE
	.align		4
.L_1:
        /*000c*/ 	.byte	0x04, 0x11
        /*000e*/ 	.short	(.L_3 - .L_2)
	.align		4
.L_2:
        /*0010*/ 	.word	index@(_Z23matmul_relu_kernel_bf16PKfS0_Pfiii)
        /*0014*/ 	.word	0x00000000


	//----- nvinfo : EIATTR_MIN_STACK_SIZE
	.align		4
.L_3:
        /*0018*/ 	.byte	0x04, 0x12
        /*001a*/ 	.short	(.L_5 - .L_4)
	.align		4
.L_4:
        /*001c*/ 	.word	index@(_Z23matmul_relu_kernel_bf16PKfS0_Pfiii)
        /*0020*/ 	.word	0x00000000
.L_5:


//--------------------- .nv.compat                --------------------------
	.section	.nv.compat,"",@"SHT_CUDA_COMPAT_INFO"
	.align	4
        /*0000*/ 	.byte	0x02, 0x09, 0x00, 0x00, 0x02, 0x02, 0x01, 0x00, 0x02, 0x05, 0x05, 0x00, 0x03, 0x07, 0x01, 0x01
        /*0010*/ 	.byte	0x02, 0x03, 0x00, 0x00, 0x02, 0x06, 0x01, 0x00, 0x04, 0x0b, 0x08, 0x00, 0x09, 0x00, 0x00, 0x00
        /*0020*/ 	.byte	0x00, 0x00, 0x00, 0x00


//--------------------- .nv.info._Z23matmul_relu_kernel_bf16PKfS0_Pfiii --------------------------
	.section	.nv.info._Z23matmul_relu_kernel_bf16PKfS0_Pfiii,"",@"SHT_CUDA_INFO"
	.sectionflags	@""
	.align	4


	//----- nvinfo : EIATTR_CUDA_API_VERSION
	.align		4
        /*0000*/ 	.byte	0x04, 0x37
        /*0002*/ 	.short	(.L_7 - .L_6)
.L_6:
        /*0004*/ 	.word	0x00000082


	//----- nvinfo : EIATTR_KPARAM_INFO
	.align		4
.L_7:
        /*0008*/ 	.byte	0x04, 0x17
        /*000a*/ 	.short	(.L_9 - .L_8)
.L_8:
        /*000c*/ 	.word	0x00000000
        /*0010*/ 	.short	0x0005
        /*0012*/ 	.short	0x0020
        /*0014*/ 	.byte	0x00, 0xf0, 0x11, 0x00


	//----- nvinfo : EIATTR_KPARAM_INFO
	.align		4
.L_9:
        /*0018*/ 	.byte	0x04, 0x17
        /*001a*/ 	.short	(.L_11 - .L_10)
.L_10:
        /*001c*/ 	.word	0x00000000
        /*0020*/ 	.short	0x0004
        /*0022*/ 	.short	0x001c
        /*0024*/ 	.byte	0x00, 0xf0, 0x11, 0x00


	//----- nvinfo : EIATTR_KPARAM_INFO
	.align		4
.L_11:
        /*0028*/ 	.byte	0x04, 0x17
        /*002a*/ 	.short	(.L_13 - .L_12)
.L_12:
        /*002c*/ 	.word	0x00000000
        /*0030*/ 	.short	0x0003
        /*0032*/ 	.short	0x0018
        /*0034*/ 	.byte	0x00, 0xf0, 0x11, 0x00


	//----- nvinfo : EIATTR_KPARAM_INFO
	.align		4
.L_13:
        /*0038*/ 	.byte	0x04, 0x17
        /*003a*/ 	.short	(.L_15 - .L_14)
.L_14:
        /*003c*/ 	.word	0x00000000
        /*0040*/ 	.short	0x0002
        /*0042*/ 	.short	0x0010
        /*0044*/ 	.byte	0x00, 0xf5, 0x21, 0x00


	//----- nvinfo : EIATTR_KPARAM_INFO
	.align		4
.L_15:
        /*0048*/ 	.byte	0x04, 0x17
        /*004a*/ 	.short	(.L_17 - .L_16)
.L_16:
        /*004c*/ 	.word	0x00000000
        /*0050*/ 	.short	0x0001
        /*0052*/ 	.short	0x0008
        /*0054*/ 	.byte	0x00, 0xf5, 0x21, 0x00


	//----- nvinfo : EIATTR_KPARAM_INFO
	.align		4
.L_17:
        /*0058*/ 	.byte	0x04, 0x17
        /*005a*/ 	.short	(.L_19 - .L_18)
.L_18:
        /*005c*/ 	.word	0x00000000
        /*0060*/ 	.short	0x0000
        /*0062*/ 	.short	0x0000
        /*0064*/ 	.byte	0x00, 0xf5, 0x21, 0x00


	//----- nvinfo : EIATTR_SPARSE_MMA_MASK
	.align		4
.L_19:
        /*0068*/ 	.byte	0x03, 0x50
        /*006a*/ 	.short	0x0000


	//----- nvinfo : EIATTR_MAXREG_COUNT
	.align		4
        /*006c*/ 	.byte	0x03, 0x1b
        /*006e*/ 	.short	0x00ff


	//----- nvinfo : EIATTR_MERCURY_ISA_VERSION
	.align		4
        /*0070*/ 	.byte	0x03, 0x5f
        /*0072*/ 	.short	0x0101


	//----- nvinfo : EIATTR_VRC_CTA_INIT_COUNT
	.align		4
        /*0074*/ 	.byte	0x02, 0x4a
	.zero		1
	.zero		1


	//----- nvinfo : EIATTR_EXIT_INSTR_OFFSETS
	.align		4
        /*0078*/ 	.byte	0x04, 0x1c
        /*007a*/ 	.short	(.L_21 - .L_20)


	//   ....[0]....
.L_20:
        /*007c*/ 	.word	0x000000c0


	//   ....[1]....
        /*0080*/ 	.word	0x00001260


	//----- nvinfo : EIATTR_CBANK_PARAM_SIZE
	.align		4
.L_21:
        /*0084*/ 	.byte	0x03, 0x19
        /*0086*/ 	.short	0x0024


	//----- nvinfo : EIATTR_PARAM_CBANK
	.align		4
        /*0088*/ 	.byte	0x04, 0x0a
        /*008a*/ 	.short	(.L_23 - .L_22)
	.align		4
.L_22:
        /*008c*/ 	.word	index@(.nv.constant0._Z23matmul_relu_kernel_bf16PKfS0_Pfiii)
        /*0090*/ 	.short	0x0380
        /*0092*/ 	.short	0x0024


	//----- nvinfo : EIATTR_SW_WAR
	.align		4
.L_23:
        /*0094*/ 	.byte	0x04, 0x36
        /*0096*/ 	.short	(.L_25 - .L_24)
.L_24:
        /*0098*/ 	.word	0x00000008
.L_25:


//--------------------- .nv.callgraph             --------------------------
	.section	.nv.callgraph,"",@"SHT_CUDA_CALLGRAPH"
	.align	4
	.sectionentsize	8
	.align		4
        /*0000*/ 	.word	0x00000000
	.align		4
        /*0004*/ 	.word	0xffffffff
	.align		4
        /*0008*/ 	.word	0x00000000
	.align		4
        /*000c*/ 	.word	0xfffffffe
	.align		4
        /*0010*/ 	.word	0x00000000
	.align		4
        /*0014*/ 	.word	0xfffffffd
	.align		4
        /*0018*/ 	.word	0x00000000
	.align		4
        /*001c*/ 	.word	0xfffffffc


//--------------------- .text._Z23matmul_relu_kernel_bf16PKfS0_Pfiii --------------------------
	.section	.text._Z23matmul_relu_kernel_bf16PKfS0_Pfiii,"ax",@progbits
	.align	128
        .global         _Z23matmul_relu_kernel_bf16PKfS0_Pfiii
        .type           _Z23matmul_relu_kernel_bf16PKfS0_Pfiii,@function
        .size           _Z23matmul_relu_kernel_bf16PKfS0_Pfiii,(.L_x_7 - _Z23matmul_relu_kernel_bf16PKfS0_Pfiii)
        .other          _Z23matmul_relu_kernel_bf16PKfS0_Pfiii,@"STO_CUDA_ENTRY STV_DEFAULT"
_Z23matmul_relu_kernel_bf16PKfS0_Pfiii:
.text._Z23matmul_relu_kernel_bf16PKfS0_Pfiii:
[----:B------:R-:W-:Y:S01]  /*0000*/  LDC R1, c[0x0][0x37c] ;  /* 0x0000df00ff017b82 */ /* 0x000fe20000000800 */
[----:B------:R-:W0:Y:S07]  /*0010*/  S2R R3, SR_TID.X ;  /* 0x0000000000037919 */ /* 0x000e2e0000002100 */
[----:B------:R-:W1:Y:S01]  /*0020*/  LDC R7, c[0x0][0x364] ;  /* 0x0000d900ff077b82 */ /* 0x000e620000000800 */
[----:B------:R-:W2:Y:S01]  /*0030*/  LDCU.64 UR10, c[0x0][0x398] ;  /* 0x00007300ff0a77ac */ /* 0x000ea20008000a00 */
[----:B------:R-:W1:Y:S06]  /*0040*/  S2R R2, SR_TID.Y ;  /* 0x0000000000027919 */ /* 0x000e6c0000002200 */
[----:B------:R-:W0:Y:S08]  /*0050*/  S2UR UR5, SR_CTAID.X ;  /* 0x00000000000579c3 */ /* 0x000e300000002500 */
[----:B------:R-:W0:Y:S08]  /*0060*/  LDC R0, c[0x0][0x360] ;  /* 0x0000d800ff007b82 */ /* 0x000e300000000800 */
[----:B------:R-:W1:Y:S01]  /*0070*/  S2UR UR4, SR_CTAID.Y ;  /* 0x00000000000479c3 */ /* 0x000e620000002600 */
[----:B0-----:R-:W-:-:S05]  /*0080*/  IMAD R0, R0, UR5, R3 ;  /* 0x0000000500007c24 */ /* 0x001fca000f8e0203 */
[----:B--2---:R-:W-:Y:S01]  /*0090*/  ISETP.GE.AND P0, PT, R0, UR11, PT ;  /* 0x0000000b00007c0c */ /* 0x004fe2000bf06270 */
[----:B-1----:R-:W-:-:S05]  /*00a0*/  IMAD R7, R7, UR4, R2 ;  /* 0x0000000407077c24 */ /* 0x002fca000f8e0202 */
[----:B------:R-:W-:-:S13]  /*00b0*/  ISETP.GE.OR P0, PT, R7, UR10, P0 ;  /* 0x0000000a07007c0c */ /* 0x000fda0008706670 */
[----:B------:R-:W-:Y:S05]  /*00c0*/  @P0 EXIT ;  /* 0x000000000000094d */ /* 0x000fea0003800000 */
[----:B------:R-:W0:Y:S01]  /*00d0*/  LDCU UR7, c[0x0][0x3a0] ;  /* 0x00007400ff0777ac */ /* 0x000e220008000800 */
[----:B------:R-:W-:Y:S01]  /*00e0*/  HFMA2 R14, -RZ, RZ, 0, 0 ;  /* 0x00000000ff0e7431 */ /* 0x000fe200000001ff */
[----:B------:R-:W1:Y:S01]  /*00f0*/  LDCU.64 UR12, c[0x0][0x358] ;  /* 0x00006b00ff0c77ac */ /* 0x000e620008000a00 */
[----:B0-----:R-:W-:-:S09]  /*0100*/  UISETP.GE.AND UP0, UPT, UR7, 0x1, UPT ;  /* 0x000000010700788c */ /* 0x001fd2000bf06270 */
[----:B-1----:R-:W-:Y:S05]  /*0110*/  BRA.U !UP0, `(.L_x_0) ;  /* 0x00000011083c7547 */ /* 0x002fea000b800000 */
[----:B------:R-:W-:Y:S02]  /*0120*/  UISETP.GE.U32.AND UP1, UPT, UR7, 0x10, UPT ;  /* 0x000000100700788c */ /* 0x000fe4000bf26070 */
[----:B------:R-:W-:Y:S01]  /*0130*/  IMAD R6, R7, UR7, RZ ;  /* 0x0000000707067c24 */ /* 0x000fe2000f8e02ff */
[----:B------:R-:W-:Y:S02]  /*0140*/  ULOP3.LUT UR10, UR7, 0xf, URZ, 0xc0, !UPT ;  /* 0x0000000f070a7892 */ /* 0x000fe4000f8ec0ff */
[----:B------:R-:W-:Y:S01]  /*0150*/  IMAD R8, R0, UR7, RZ ;  /* 0x0000000700087c24 */ /* 0x000fe2000f8e02ff */
[----:B------:R-:W-:Y:S01]  /*0160*/  UMOV UR4, URZ ;  /* 0x000000ff00047c82 */ /* 0x000fe20008000000 */
[----:B------:R-:W-:Y:S01]  /*0170*/  IMAD.MOV.U32 R14, RZ, RZ, RZ ;  /* 0x000000ffff0e7224 */ /* 0x000fe200078e00ff */
[----:B------:R-:W-:Y:S01]  /*0180*/  UISETP.NE.AND UP0, UPT, UR10, URZ, UPT ;  /* 0x000000ff0a00728c */ /* 0x000fe2000bf05270 */
[----:B------:R-:W-:Y:S10]  /*0190*/  BRA.U !UP1, `(.L_x_1) ;  /* 0x0000000909007547 */ /* 0x000ff4000b800000 */
[----:B------:R-:W0:Y:S01]  /*01a0*/  LDC.64 R2, c[0x0][0x380] ;  /* 0x0000e000ff027b82 */ /* 0x000e220000000a00 */
[----:B------:R-:W1:Y:S01]  /*01b0*/  LDCU.64 UR8, c[0x0][0x388] ;  /* 0x00007100ff0877ac */ /* 0x000e620008000a00 */
[----:B------:R-:W-:Y:S01]  /*01c0*/  IMAD.MOV.U32 R14, RZ, RZ, RZ ;  /* 0x000000ffff0e7224 */ /* 0x000fe200078e00ff */
[----:B------:R-:W-:Y:S01]  /*01d0*/  MOV R9, R8 ;  /* 0x0000000800097202 */ /* 0x000fe20000000f00 */
[----:B------:R-:W-:Y:S02]  /*01e0*/  ULOP3.LUT UR4, UR7, 0x7ffffff0, URZ, 0xc0, !UPT ;  /* 0x7ffffff007047892 */ /* 0x000fe4000f8ec0ff */
[----:B-1----:R-:W-:Y:S02]  /*01f0*/  UIADD3 UR5, UP1, UPT, UR8, 0x20, URZ ;  /* 0x0000002008057890 */ /* 0x002fe4000ff3e0ff */
[----:B------:R-:W-:Y:S02]  /*0200*/  UIADD3 UR8, UPT, UPT, -UR4, URZ, URZ ;  /* 0x000000ff04087290 */ /* 0x000fe4000fffe1ff */
[----:B------:R-:W-:Y:S01]  /*0210*/  UIADD3.X UR6, UPT, UPT, URZ, UR9, URZ, UP1, !UPT ;  /* 0x00000009ff067290 */ /* 0x000fe20008ffe4ff */
[----:B0-----:R-:W-:-:S03]  /*0220*/  IMAD.WIDE.U32 R2, R6, 0x4, R2 ;  /* 0x0000000406027825 */ /* 0x001fc600078e0002 */
[----:B------:R-:W-:-:S04]  /*0230*/  IADD3 R4, P0, PT, R2, 0x20, RZ ;  /* 0x0000002002047810 */ /* 0x000fc80007f1e0ff */
[----:B------:R-:W-:-:S09]  /*0240*/  IADD3.X R5, PT, PT, RZ, R3, RZ, P0, !PT ;  /* 0x00000003ff057210 */ /* 0x000fd200007fe4ff */
.L_x_2:
[----:B------:R-:W-:Y:S01]  /*0250*/  MOV R3, UR6 ;  /* 0x0000000600037c02 */ /* 0x000fe20008000f00 */
[----:B------:R-:W-:Y:S01]  /*0260*/  IMAD.U32 R2, RZ, RZ, UR5 ;  /* 0x00000005ff027e24 */ /* 0x000fe2000f8e00ff */
[----:B------:R-:W2:Y:S03]  /*0270*/  LDG.E R23, desc[UR12][R4.64+-0x20] ;  /* 0xffffe00c04177981 */ /* 0x000ea6000c1e1900 */
[----:B------:R-:W-:Y:S01]  /*0280*/  IMAD.WIDE R2, R9, 0x4, R2 ;  /* 0x0000000409027825 */ /* 0x000fe200078e0202 */
[----:B------:R-:W3:Y:S04]  /*0290*/  LDG.E R25, desc[UR12][R4.64+-0x1c] ;  /* 0xffffe40c04197981 */ /* 0x000ee8000c1e1900 */
[----:B------:R-:W2:Y:S04]  /*02a0*/  LDG.E R24, desc[UR12][R2.64+-0x20] ;  /* 0xffffe00c02187981 */ /* 0x000ea8000c1e1900 */
[----:B------:R-:W3:Y:S04]  /*02b0*/  LDG.E R26, desc[UR12][R2.64+-0x1c] ;  /* 0xffffe40c021a7981 */ /* 0x000ee8000c1e1900 */
[----:B------:R-:W4:Y:S04]  /*02c0*/  LDG.E R21, desc[UR12][R4.64+-0x18] ;  /* 0xffffe80c04157981 */ /* 0x000f28000c1e1900 */
[----:B------:R-:W4:Y:S04]  /*02d0*/  LDG.E R22, desc[UR12][R2.64+-0x18] ;  /* 0xffffe80c02167981 */ /* 0x000f28000c1e1900 */
[----:B------:R-:W5:Y:S04]  /*02e0*/  LDG.E R15, desc[UR12][R4.64+-0x14] ;  /* 0xffffec0c040f7981 */ /* 0x000f68000c1e1900 */
        /* <DEDUP_REMOVED lines=9> */
[----:B------:R-:W5:Y:S01]  /*0380*/  LDG.E R27, desc[UR12][R4.64+0x1c] ;  /* 0x00001c0c041b7981 */ /* 0x000f62000c1e1900 */
[----:B--2---:R-:W-:-:S02]  /*0390*/  F2FP.BF16.F32.PACK_AB R23, R24, R23 ;  /* 0x000000171817723e */ /* 0x004fc400000010ff */
[----:B---3--:R-:W-:-:S03]  /*03a0*/  F2FP.BF16.F32.PACK_AB R25, R26, R25 ;  /* 0x000000191a19723e */ /* 0x008fc600000010ff */
[----:B------:R-:W-:Y:S01]  /*03b0*/  HMUL2.BF16_V2 R23, R23.H0_H0, R23.H1_H1 ;  /* 0x3000001717177232 */ /* 0x000fe20000200800 */
[----:B------:R-:W2:Y:S01]  /*03c0*/  LDG.E R26, desc[UR12][R2.64+0x1c] ;  /* 0x00001c0c021a7981 */ /* 0x000ea2000c1e1900 */
[----:B------:R-:W-:Y:S01]  /*03d0*/  HMUL2.BF16_V2 R24, R25.H0_H0, R25.H1_H1 ;  /* 0x3000001919187232 */ /* 0x000fe20000200800 */
[----:B----4-:R-:W-:Y:S02]  /*03e0*/  F2FP.BF16.F32.PACK_AB R25, R22, R21 ;  /* 0x000000151619723e */ /* 0x010fe400000010ff */
[----:B------:R-:W-:-:S03]  /*03f0*/  IMAD.U32 R23, R23, 0x10000, RZ ;  /* 0x0001000017177824 */ /* 0x000fc600078e00ff */
[----:B------:R-:W-:Y:S02]  /*0400*/  HMUL2.BF16_V2 R25, R25.H0_H0, R25.H1_H1 ;  /* 0x3000001919197232 */ /* 0x000fe40000200800 */
[----:B------:R-:W-:Y:S01]  /*0410*/  FADD R22, R23, R14 ;  /* 0x0000000e17167221 */ /* 0x000fe20000000000 */
[----:B-----5:R-:W-:Y:S01]  /*0420*/  F2FP.BF16.F32.PACK_AB R20, R20, R15 ;  /* 0x0000000f1414723e */ /* 0x020fe200000010ff */
[----:B------:R-:W3:Y:S01]  /*0430*/  LDG.E R14, desc[UR12][R2.64] ;  /* 0x0000000c020e7981 */ /* 0x000ee2000c1e1900 */
[----:B------:R-:W-:-:S03]  /*0440*/  SHF.L.U32 R21, R24, 0x10, RZ ;  /* 0x0000001018157819 */ /* 0x000fc600000006ff */
[----:B------:R-:W3:Y:S01]  /*0450*/  LDG.E R15, desc[UR12][R4.64] ;  /* 0x0000000c040f7981 */ /* 0x000ee2000c1e1900 */
[----:B------:R-:W-:Y:S01]  /*0460*/  HMUL2.BF16_V2 R20, R20.H0_H0, R20.H1_H1 ;  /* 0x3000001414147232 */ /* 0x000fe20000200800 */
[----:B------:R-:W-:Y:S02]  /*0470*/  F2FP.BF16.F32.PACK_AB R19, R19, R18 ;  /* 0x000000121313723e */ /* 0x000fe400000010ff */
[----:B------:R-:W-:Y:S01]  /*0480*/  PRMT R18, R25, 0x7610, R18 ;  /* 0x0000761019127816 */ /* 0x000fe20000000012 */
[----:B------:R-:W-:Y:S02]  /*0490*/  FADD R22, R22, R21 ;  /* 0x0000001516167221 */ /* 0x000fe40000000000 */
[----:B------:R-:W-:Y:S01]  /*04a0*/  HMUL2.BF16_V2 R23, R19.H0_H0, R19.H1_H1 ;  /* 0x3000001313177232 */ /* 0x000fe20000200800 */
[----:B------:R-:W4:Y:S01]  /*04b0*/  LDG.E R21, desc[UR12][R2.64+0x4] ;  /* 0x0000040c02157981 */ /* 0x000f22000c1e1900 */
[----:B------:R-:W-:Y:S01]  /*04c0*/  IMAD.U32 R19, R18, 0x10000, RZ ;  /* 0x0001000012137824 */ /* 0x000fe200078e00ff */
[----:B------:R-:W-:-:S02]  /*04d0*/  F2FP.BF16.F32.PACK_AB R17, R17, R16 ;  /* 0x000000101111723e */ /* 0x000fc400000010ff */
[----:B------:R-:W4:Y:S01]  /*04e0*/  LDG.E R18, desc[UR12][R4.64+0x4] ;  /* 0x0000040c04127981 */ /* 0x000f22000c1e1900 */
[----:B------:R-:W-:Y:S02]  /*04f0*/  PRMT R16, R20, 0x7610, R16 ;  /* 0x0000761014107816 */ /* 0x000fe40000000010 */
[----:B------:R-:W-:Y:S01]  /*0500*/  HMUL2.BF16_V2 R24, R17.H0_H0, R17.H1_H1 ;  /* 0x3000001111187232 */ /* 0x000fe20000200800 */
[----:B------:R-:W-:Y:S01]  /*0510*/  PRMT R17, R23, 0x7610, R17 ;  /* 0x0000761017117816 */ /* 0x000fe20000000011 */
[----:B------:R-:W-:Y:S01]  /*0520*/  FADD R19, R22, R19 ;  /* 0x0000001316137221 */ /* 0x000fe20000000000 */
[----:B------:R-:W-:Y:S01]  /*0530*/  SHF.L.U32 R20, R16, 0x10, RZ ;  /* 0x0000001010147819 */ /* 0x000fe200000006ff */
[----:B------:R-:W5:Y:S04]  /*0540*/  LDG.E R23, desc[UR12][R4.64+0x8] ;  /* 0x0000080c04177981 */ /* 0x000f68000c1e1900 */
[----:B------:R-:W5:Y:S01]  /*0550*/  LDG.E R16, desc[UR12][R2.64+0x8] ;  /* 0x0000080c02107981 */ /* 0x000f62000c1e1900 */
[----:B------:R-:W-:-:S02]  /*0560*/  IMAD.U32 R22, R17, 0x10000, RZ ;  /* 0x0001000011167824 */ /* 0x000fc400078e00ff */
[----:B------:R-:W-:Y:S01]  /*0570*/  FADD R19, R19, R20 ;  /* 0x0000001413137221 */ /* 0x000fe20000000000 */
[----:B------:R-:W-:Y:S01]  /*0580*/  SHF.L.U32 R24, R24, 0x10, RZ ;  /* 0x0000001018187819 */ /* 0x000fe200000006ff */
[----:B------:R-:W2:Y:S02]  /*0590*/  LDG.E R17, desc[UR12][R2.64+0xc] ;  /* 0x00000c0c02117981 */ /* 0x000ea4000c1e1900 */
[----:B------:R-:W-:Y:S02]  /*05a0*/  FADD R19, R19, R22 ;  /* 0x0000001613137221 */ /* 0x000fe40000000000 */
[----:B------:R-:W2:Y:S02]  /*05b0*/  LDG.E R22, desc[UR12][R4.64+0xc] ;  /* 0x00000c0c04167981 */ /* 0x000ea4000c1e1900 */
[----:B------:R-:W-:Y:S02]  /*05c0*/  FADD R24, R19, R24 ;  /* 0x0000001813187221 */ /* 0x000fe40000000000 */
[----:B------:R-:W2:Y:S04]  /*05d0*/  LDG.E R20, desc[UR12][R4.64+0x10] ;  /* 0x0000100c04147981 */ /* 0x000ea8000c1e1900 */
[----:B------:R-:W2:Y:S01]  /*05e0*/  LDG.E R19, desc[UR12][R2.64+0x10] ;  /* 0x0000100c02137981 */ /* 0x000ea2000c1e1900 */
[----:B------:R-:W-:-:S02]  /*05f0*/  F2FP.BF16.F32.PACK_AB R25, R13, R12 ;  /* 0x0000000c0d19723e */ /* 0x000fc400000010ff */
[----:B------:R-:W-:Y:S01]  /*0600*/  F2FP.BF16.F32.PACK_AB R28, R11, R10 ;  /* 0x0000000a0b1c723e */ /* 0x000fe200000010ff */
[----:B------:R-:W2:Y:S04]  /*0610*/  LDG.E R13, desc[UR12][R4.64+0x14] ;  /* 0x0000140c040d7981 */ /* 0x000ea8000c1e1900 */
[----:B------:R-:W2:Y:S04]  /*0620*/  LDG.E R12, desc[UR12][R2.64+0x14] ;  /* 0x0000140c020c7981 */ /* 0x000ea8000c1e1900 */
[----:B------:R-:W2:Y:S04]  /*0630*/  LDG.E R11, desc[UR12][R4.64+0x18] ;  /* 0x0000180c040b7981 */ /* 0x000ea8000c1e1900 */
[----:B------:R0:W2:Y:S01]  /*0640*/  LDG.E R10, desc[UR12][R2.64+0x18] ;  /* 0x0000180c020a7981 */ /* 0x0000a2000c1e1900 */
[----:B------:R-:W-:-:S02]  /*0650*/  HMUL2.BF16_V2 R29, R25.H0_H0, R25.H1_H1 ;  /* 0x30000019191d7232 */ /* 0x000fc40000200800 */
[----:B0-----:R-:W-:Y:S01]  /*0660*/  HMUL2.BF16_V2 R3, R28.H0_H0, R28.H1_H1 ;  /* 0x3000001c1c037232 */ /* 0x001fe20000200800 */
[----:B------:R-:W-:-:S04]  /*0670*/  UIADD3 UR8, UPT, UPT, UR8, 0x10, URZ ;  /* 0x0000001008087890 */ /* 0x000fc8000fffe0ff */
[----:B------:R-:W-:Y:S01]  /*0680*/  UISETP.NE.AND UP1, UPT, UR8, URZ, UPT ;  /* 0x000000ff0800728c */ /* 0x000fe2000bf25270 */
[----:B------:R-:W-:Y:S01]  /*0690*/  IADD3 R4, P0, PT, R4, 0x40, RZ ;  /* 0x0000004004047810 */ /* 0x000fe20007f1e0ff */
[----:B------:R-:W-:-:S03]  /*06a0*/  VIADD R9, R9, 0x10 ;  /* 0x0000001009097836 */ /* 0x000fc60000000000 */
[----:B------:R-:W-:Y:S02]  /*06b0*/  IADD3.X R5, PT, PT, RZ, R5, RZ, P0, !PT ;  /* 0x00000005ff057210 */ /* 0x000fe400007fe4ff */
[----:B---3--:R-:W-:Y:S02]  /*06c0*/  F2FP.BF16.F32.PACK_AB R25, R14, R15 ;  /* 0x0000000f0e19723e */ /* 0x008fe400000010ff */
[----:B------:R-:W-:-:S03]  /*06d0*/  PRMT R14, R29, 0x7610, R14 ;  /* 0x000076101d0e7816 */ /* 0x000fc6000000000e */
[----:B------:R-:W-:Y:S02]  /*06e0*/  HMUL2.BF16_V2 R25, R25.H0_H0, R25.H1_H1 ;  /* 0x3000001919197232 */ /* 0x000fe40000200800 */
[----:B------:R-:W-:Y:S01]  /*06f0*/  IMAD.U32 R15, R14, 0x10000, RZ ;  /* 0x000100000e0f7824 */ /* 0x000fe200078e00ff */
[----:B------:R-:W-:Y:S02]  /*0700*/  PRMT R14, R3, 0x7610, R14 ;  /* 0x00007610030e7816 */ /* 0x000fe4000000000e */
[----:B----4-:R-:W-:Y:S01]  /*0710*/  F2FP.BF16.F32.PACK_AB R18, R21, R18 ;  /* 0x000000121512723e */ /* 0x010fe200000010ff */
[----:B------:R-:W-:Y:S01]  /*0720*/  FADD R15, R24, R15 ;  /* 0x0000000f180f7221 */ /* 0x000fe20000000000 */
[----:B------:R-:W-:Y:S02]  /*0730*/  SHF.L.U32 R14, R14, 0x10, RZ ;  /* 0x000000100e0e7819 */ /* 0x000fe400000006ff */
[----:B------:R-:W-:Y:S01]  /*0740*/  PRMT R2, R25, 0x7610, R2 ;  /* 0x0000761019027816 */ /* 0x000fe20000000002 */
[----:B------:R-:W-:-:S02]  /*0750*/  HMUL2.BF16_V2 R18, R18.H0_H0, R18.H1_H1 ;  /* 0x3000001212127232 */ /* 0x000fc40000200800 */
[----:B------:R-:W-:Y:S01]  /*0760*/  FADD R14, R15, R14 ;  /* 0x0000000e0f0e7221 */ /* 0x000fe20000000000 */
[----:B-----5:R-:W-:Y:S01]  /*0770*/  F2FP.BF16.F32.PACK_AB R16, R16, R23 ;  /* 0x000000171010723e */ /* 0x020fe200000010ff */
[----:B------:R-:W-:Y:S01]  /*0780*/  IMAD.U32 R3, R2, 0x10000, RZ ;  /* 0x0001000002037824 */ /* 0x000fe200078e00ff */
[----:B------:R-:W-:-:S03]  /*0790*/  PRMT R15, R18, 0x7610, R15 ;  /* 0x00007610120f7816 */ /* 0x000fc6000000000f */
[----:B------:R-:W-:Y:S01]  /*07a0*/  HMUL2.BF16_V2 R16, R16.H0_H0, R16.H1_H1 ;  /* 0x3000001010107232 */ /* 0x000fe20000200800 */
[----:B------:R-:W-:Y:S01]  /*07b0*/  SHF.L.U32 R2, R15, 0x10, RZ ;  /* 0x000000100f027819 */ /* 0x000fe200000006ff */
[----:B------:R-:W-:Y:S01]  /*07c0*/  FADD R3, R14, R3 ;  /* 0x000000030e037221 */ /* 0x000fe20000000000 */
[----:B--2---:R-:W-:Y:S02]  /*07d0*/  F2FP.BF16.F32.PACK_AB R17, R17, R22 ;  /* 0x000000161111723e */ /* 0x004fe400000010ff */
[----:B------:R-:W-:Y:S01]  /*07e0*/  PRMT R14, R16, 0x7610, R14 ;  /* 0x00007610100e7816 */ /* 0x000fe2000000000e */
[----:B------:R-:W-:Y:S02]  /*07f0*/  FADD R2, R3, R2 ;  /* 0x0000000203027221 */ /* 0x000fe40000000000 */
[----:B------:R-:W-:Y:S01]  /*0800*/  HMUL2.BF16_V2 R17, R17.H0_H0, R17.H1_H1 ;  /* 0x3000001111117232 */ /* 0x000fe20000200800 */
[----:B------:R-:W-:Y:S02]  /*0810*/  SHF.L.U32 R3, R14, 0x10, RZ ;  /* 0x000000100e037819 */ /* 0x000fe400000006ff */
[----:B------:R-:W-:-:S03]  /*0820*/  F2FP.BF16.F32.PACK_AB R19, R19, R20 ;  /* 0x000000141313723e */ /* 0x000fc600000010ff */
[--C-:B------:R-:W-:Y:S01]  /*0830*/  FADD R2, R2, R3.reuse ;  /* 0x0000000302027221 */ /* 0x100fe20000000000 */
[----:B------:R-:W-:Y:S01]  /*0840*/  PRMT R3, R17, 0x7610, R3 ;  /* 0x0000761011037816 */ /* 0x000fe20000000003 */
[----:B------:R-:W-:Y:S01]  /*0850*/  HMUL2.BF16_V2 R19, R19.H0_H0, R19.H1_H1 ;  /* 0x3000001313137232 */ /* 0x000fe20000200800 */
[----:B------:R-:W-:-:S03]  /*0860*/  F2FP.BF16.F32.PACK_AB R12, R12, R13 ;  /* 0x0000000d0c0c723e */ /* 0x000fc600000010ff */
[----:B------:R-:W-:Y:S01]  /*0870*/  IMAD.U32 R3, R3, 0x10000, RZ ;  /* 0x0001000003037824 */ /* 0x000fe200078e00ff */
[----:B------:R-:W-:Y:S02]  /*0880*/  F2FP.BF16.F32.PACK_AB R26, R26, R27 ;  /* 0x0000001b1a1a723e */ /* 0x000fe400000010ff */
[----:B------:R-:W-:Y:S02]  /*0890*/  F2FP.BF16.F32.PACK_AB R11, R10, R11 ;  /* 0x0000000b0a0b723e */ /* 0x000fe400000010ff */
[----:B------:R-:W-:Y:S01]  /*08a0*/  PRMT R10, R19, 0x7610, R10 ;  /* 0x00007610130a7816 */ /* 0x000fe2000000000a */
[----:B------:R-:W-:Y:S02]  /*08b0*/  HMUL2.BF16_V2 R12, R12.H0_H0, R12.H1_H1 ;  /* 0x3000000c0c0c7232 */ /* 0x000fe40000200800 */
[----:B------:R-:W-:Y:S01]  /*08c0*/  HMUL2.BF16_V2 R13, R11.H0_H0, R11.H1_H1 ;  /* 0x3000000b0b0d7232 */ /* 0x000fe20000200800 */
[----:B------:R-:W-:Y:S01]  /*08d0*/  SHF.L.U32 R11, R10, 0x10, RZ ;  /* 0x000000100a0b7819 */ /* 0x000fe200000006ff */
[----:B------:R-:W-:Y:S01]  /*08e0*/  FADD R2, R2, R3 ;  /* 0x0000000302027221 */ /* 0x000fe20000000000 */
[----:B------:R-:W-:Y:S01]  /*08f0*/  HMUL2.BF16_V2 R26, R26.H0_H0, R26.H1_H1 ;  /* 0x3000001a1a1a7232 */ /* 0x000fe20000200800 */
[----:B------:R-:W-:-:S02]  /*0900*/  SHF.L.U32 R3, R12, 0x10, RZ ;  /* 0x000000100c037819 */ /* 0x000fc400000006ff */
[----:B------:R-:W-:Y:S01]  /*0910*/  PRMT R10, R13, 0x7610, R10 ;  /* 0x000076100d0a7816 */ /* 0x000fe2000000000a */
[----:B------:R-:W-:Y:S01]  /*0920*/  FADD R2, R2, R11 ;  /* 0x0000000b02027221 */ /* 0x000fe20000000000 */
[----:B------:R-:W-:-:S03]  /*0930*/  PRMT R12, R26, 0x7610, R12 ;  /* 0x000076101a0c7816 */ /* 0x000fc6000000000c */
[----:B------:R-:W-:Y:S02]  /*0940*/  IMAD.U32 R11, R10, 0x10000, RZ ;  /* 0x000100000a0b7824 */ /* 0x000fe400078e00ff */
[----:B------:R-:W-:Y:S01]  /*0950*/  FADD R2, R2, R3 ;  /* 0x0000000302027221 */ /* 0x000fe20000000000 */
[----:B------:R-:W-:-:S03]  /*0960*/  SHF.L.U32 R3, R12, 0x10, RZ ;  /* 0x000000100c037819 */ /* 0x000fc600000006ff */
[----:B------:R-:W-:-:S04]  /*0970*/  FADD R2, R2, R11 ;  /* 0x0000000b02027221 */ /* 0x000fc80000000000 */
[----:B------:R-:W-:Y:S01]  /*0980*/  FADD R14, R2, R3 ;  /* 0x00000003020e7221 */ /* 0x000fe20000000000 */
[----:B------:R-:W-:Y:S06]  /*0990*/  BRA.U UP1, `(.L_x_2) ;  /* 0xfffffff9012c7547 */ /* 0x000fec000b83ffff */
.L_x_1:
[----:B------:R-:W-:Y:S05]  /*09a0*/  BRA.U !UP0, `(.L_x_0) ;  /* 0x0000000908187547 */ /* 0x000fea000b800000 */
[----:B------:R-:W-:Y:S02]  /*09b0*/  UISETP.GE.U32.AND UP0, UPT, UR10, 0x8, UPT ;  /* 0x000000080a00788c */ /* 0x000fe4000bf06070 */
[----:B------:R-:W-:-:S04]  /*09c0*/  ULOP3.LUT UR6, UR7, 0x7, URZ, 0xc0, !UPT ;  /* 0x0000000707067892 */ /* 0x000fc8000f8ec0ff */
[----:B------:R-:W-:-:S03]  /*09d0*/  UISETP.NE.AND UP1, UPT, UR6, URZ, UPT ;  /* 0x000000ff0600728c */ /* 0x000fc6000bf25270 */
[----:B------:R-:W-:Y:S08]  /*09e0*/  BRA.U !UP0, `(.L_x_3) ;  /* 0x0000000508007547 */ /* 0x000ff0000b800000 */
[----:B------:R-:W0:Y:S01]  /*09f0*/  LDC.64 R16, c[0x0][0x380] ;  /* 0x0000e000ff107b82 */ /* 0x000e220000000a00 */
[----:B------:R-:W1:Y:S01]  /*0a00*/  LDCU.64 UR8, c[0x0][0x380] ;  /* 0x00007000ff0877ac */ /* 0x000e620008000a00 */
[C---:B------:R-:W-:Y:S02]  /*0a10*/  IADD3 R5, PT, PT, R6.reuse, UR4, RZ ;  /* 0x0000000406057c10 */ /* 0x040fe4000fffe0ff */
[----:B------:R-:W-:Y:S02]  /*0a20*/  IADD3 R10, P0, PT, R6, UR4, RZ ;  /* 0x00000004060a7c10 */ /* 0x000fe4000ff1e0ff */
[----:B------:R-:W-:Y:S02]  /*0a30*/  IADD3 R9, PT, PT, R8, UR4, RZ ;  /* 0x0000000408097c10 */ /* 0x000fe4000fffe0ff */
[----:B------:R-:W2:Y:S01]  /*0a40*/  LDC.64 R2, c[0x0][0x388] ;  /* 0x0000e200ff027b82 */ /* 0x000ea20000000a00 */
[----:B0-----:R-:W-:-:S04]  /*0a50*/  IMAD.WIDE.U32 R16, R5, 0x4, R16 ;  /* 0x0000000405107825 */ /* 0x001fc800078e0010 */
[----:B------:R-:W-:Y:S01]  /*0a60*/  IMAD.X R5, RZ, RZ, RZ, P0 ;  /* 0x000000ffff057224 */ /* 0x000fe200000e06ff */
[C---:B-1----:R-:W-:Y:S01]  /*0a70*/  LEA R4, P0, R10.reuse, UR8, 0x2 ;  /* 0x000000080a047c11 */ /* 0x042fe2000f8010ff */
[----:B------:R-:W3:Y:S01]  /*0a80*/  LDG.E R21, desc[UR12][R16.64] ;  /* 0x0000000c10157981 */ /* 0x000ee2000c1e1900 */
[----:B--2---:R-:W-:Y:S02]  /*0a90*/  IMAD.WIDE R2, R9, 0x4, R2 ;  /* 0x0000000409027825 */ /* 0x004fe400078e0202 */
[----:B------:R-:W-:-:S03]  /*0aa0*/  LEA.HI.X R5, R10, UR9, R5, 0x2, P0 ;  /* 0x000000090a057c11 */ /* 0x000fc600080f1405 */
[----:B------:R-:W3:Y:S04]  /*0ab0*/  LDG.E R24, desc[UR12][R2.64] ;  /* 0x0000000c02187981 */ /* 0x000ee8000c1e1900 */
[----:B------:R-:W2:Y:S04]  /*0ac0*/  LDG.E R26, desc[UR12][R2.64+0x4] ;  /* 0x0000040c021a7981 */ /* 0x000ea8000c1e1900 */
[----:B------:R-:W2:Y:S04]  /*0ad0*/  LDG.E R23, desc[UR12][R4.64+0x4] ;  /* 0x0000040c04177981 */ /* 0x000ea8000c1e1900 */
        /* <DEDUP_REMOVED lines=10> */
[----:B------:R0:W5:Y:S04]  /*0b80*/  LDG.E R17, desc[UR12][R4.64+0x1c] ;  /* 0x00001c0c04117981 */ /* 0x000168000c1e1900 */
[----:B------:R1:W5:Y:S01]  /*0b90*/  LDG.E R20, desc[UR12][R2.64+0x1c] ;  /* 0x00001c0c02147981 */ /* 0x000362000c1e1900 */
[----:B------:R-:W-:Y:S01]  /*0ba0*/  UIADD3 UR4, UPT, UPT, UR4, 0x8, URZ ;  /* 0x0000000804047890 */ /* 0x000fe2000fffe0ff */
[----:B---3--:R-:W-:-:S02]  /*0bb0*/  F2FP.BF16.F32.PACK_AB R21, R24, R21 ;  /* 0x000000151815723e */ /* 0x008fc400000010ff */
[----:B--2---:R-:W-:-:S03]  /*0bc0*/  F2FP.BF16.F32.PACK_AB R23, R26, R23 ;  /* 0x000000171a17723e */ /* 0x004fc600000010ff */
[----:B------:R-:W-:Y:S02]  /*0bd0*/  HMUL2.BF16_V2 R21, R21.H0_H0, R21.H1_H1 ;  /* 0x3000001515157232 */ /* 0x000fe40000200800 */
[----:B------:R-:W-:Y:S01]  /*0be0*/  HMUL2.BF16_V2 R23, R23.H0_H0, R23.H1_H1 ;  /* 0x3000001717177232 */ /* 0x000fe20000200800 */
[----:B----4-:R-:W-:-:S04]  /*0bf0*/  F2FP.BF16.F32.PACK_AB R22, R19, R22 ;  /* 0x000000161316723e */ /* 0x010fc800000010ff */
[----:B------:R-:W-:Y:S01]  /*0c00*/  PRMT R19, R23, 0x7610, R19 ;  /* 0x0000761017137816 */ /* 0x000fe20000000013 */
[----:B------:R-:W-:Y:S01]  /*0c10*/  HMUL2.BF16_V2 R22, R22.H0_H0, R22.H1_H1 ;  /* 0x3000001616167232 */ /* 0x000fe20000200800 */
[----:B------:R-:W-:Y:S02]  /*0c20*/  SHF.L.U32 R21, R21, 0x10, RZ ;  /* 0x0000001015157819 */ /* 0x000fe400000006ff */
[----:B0-----:R-:W-:Y:S02]  /*0c30*/  SHF.L.U32 R4, R19, 0x10, RZ ;  /* 0x0000001013047819 */ /* 0x001fe400000006ff */
[----:B-1----:R-:W-:Y:S01]  /*0c40*/  PRMT R2, R22, 0x7610, R2 ;  /* 0x0000761016027816 */ /* 0x002fe20000000002 */
[----:B------:R-:W-:Y:S01]  /*0c50*/  FADD R21, R14, R21 ;  /* 0x000000150e157221 */ /* 0x000fe20000000000 */
[----:B-----5:R-:W-:Y:S02]  /*0c60*/  F2FP.BF16.F32.PACK_AB R9, R9, R10 ;  /* 0x0000000a0909723e */ /* 0x020fe400000010ff */
[----:B------:R-:W-:Y:S01]  /*0c70*/  F2FP.BF16.F32.PACK_AB R11, R11, R12 ;  /* 0x0000000c0b0b723e */ /* 0x000fe200000010ff */
[----:B------:R-:W-:-:S02]  /*0c80*/  IMAD.U32 R3, R2, 0x10000, RZ ;  /* 0x0001000002037824 */ /* 0x000fc400078e00ff */
[----:B------:R-:W-:Y:S01]  /*0c90*/  FADD R4, R21, R4 ;  /* 0x0000000415047221 */ /* 0x000fe20000000000 */
[----:B------:R-:W-:Y:S02]  /*0ca0*/  HMUL2.BF16_V2 R2, R9.H0_H0, R9.H1_H1 ;  /* 0x3000000909027232 */ /* 0x000fe40000200800 */
[----:B------:R-:W-:Y:S02]  /*0cb0*/  HMUL2.BF16_V2 R11, R11.H0_H0, R11.H1_H1 ;  /* 0x3000000b0b0b7232 */ /* 0x000fe40000200800 */
[----:B------:R-:W-:Y:S01]  /*0cc0*/  FADD R3, R4, R3 ;  /* 0x0000000304037221 */ /* 0x000fe20000000000 */
[----:B------:R-:W-:Y:S02]  /*0cd0*/  F2FP.BF16.F32.PACK_AB R15, R15, R18 ;  /* 0x000000120f0f723e */ /* 0x000fe400000010ff */
[----:B------:R-:W-:Y:S02]  /*0ce0*/  PRMT R4, R11, 0x7610, R4 ;  /* 0x000076100b047816 */ /* 0x000fe40000000004 */
[----:B------:R-:W-:-:S02]  /*0cf0*/  SHF.L.U32 R2, R2, 0x10, RZ ;  /* 0x0000001002027819 */ /* 0x000fc400000006ff */
[----:B------:R-:W-:Y:S01]  /*0d00*/  F2FP.BF16.F32.PACK_AB R13, R13, R16 ;  /* 0x000000100d0d723e */ /* 0x000fe200000010ff */
[----:B------:R-:W-:Y:S01]  /*0d10*/  HMUL2.BF16_V2 R15, R15.H0_H0, R15.H1_H1 ;  /* 0x3000000f0f0f7232 */ /* 0x000fe20000200800 */
[----:B------:R-:W-:Y:S01]  /*0d20*/  SHF.L.U32 R5, R4, 0x10, RZ ;  /* 0x0000001004057819 */ /* 0x000fe200000006ff */
[----:B------:R-:W-:Y:S02]  /*0d30*/  FADD R2, R3, R2 ;  /* 0x0000000203027221 */ /* 0x000fe40000000000 */
[----:B------:R-:W-:Y:S01]  /*0d40*/  HMUL2.BF16_V2 R9, R13.H0_H0, R13.H1_H1 ;  /* 0x3000000d0d097232 */ /* 0x000fe20000200800 */
[----:B------:R-:W-:Y:S02]  /*0d50*/  PRMT R3, R15, 0x7610, R3 ;  /* 0x000076100f037816 */ /* 0x000fe40000000003 */
[----:B------:R-:W-:Y:S01]  /*0d60*/  F2FP.BF16.F32.PACK_AB R17, R20, R17 ;  /* 0x000000111411723e */ /* 0x000fe200000010ff */
[----:B------:R-:W-:Y:S01]  /*0d70*/  FADD R2, R2, R5 ;  /* 0x0000000502027221 */ /* 0x000fe20000000000 */
[----:B------:R-:W-:Y:S01]  /*0d80*/  IMAD.U32 R9, R9, 0x10000, RZ ;  /* 0x0001000009097824 */ /* 0x000fe200078e00ff */
[----:B------:R-:W-:-:S02]  /*0d90*/  SHF.L.U32 R3, R3, 0x10, RZ ;  /* 0x0000001003037819 */ /* 0x000fc400000006ff */
[----:B------:R-:W-:Y:S02]  /*0da0*/  HMUL2.BF16_V2 R4, R17.H0_H0, R17.H1_H1 ;  /* 0x3000001111047232 */ /* 0x000fe40000200800 */
[----:B------:R-:W-:-:S03]  /*0db0*/  FADD R2, R2, R9 ;  /* 0x0000000902027221 */ /* 0x000fc60000000000 */
[----:B------:R-:W-:Y:S01]  /*0dc0*/  SHF.L.U32 R5, R4, 0x10, RZ ;  /* 0x0000001004057819 */ /* 0x000fe200000006ff */
[----:B------:R-:W-:-:S04]  /*0dd0*/  FADD R2, R2, R3 ;  /* 0x0000000302027221 */ /* 0x000fc80000000000 */
[----:B------:R-:W-:-:S07]  /*0de0*/  FADD R14, R2, R5 ;  /* 0x00000005020e7221 */ /* 0x000fce0000000000 */
.L_x_3:
[----:B------:R-:W-:Y:S05]  /*0df0*/  BRA.U !UP1, `(.L_x_0) ;  /* 0x0000000509047547 */ /* 0x000fea000b800000 */
[----:B------:R-:W-:Y:S02]  /*0e00*/  UISETP.GE.U32.AND UP0, UPT, UR6, 0x4, UPT ;  /* 0x000000040600788c */ /* 0x000fe4000bf06070 */
[----:B------:R-:W-:-:S04]  /*0e10*/  ULOP3.LUT UR5, UR7, 0x3, URZ, 0xc0, !UPT ;  /* 0x0000000307057892 */ /* 0x000fc8000f8ec0ff */
[----:B------:R-:W-:-:S03]  /*0e20*/  UISETP.NE.AND UP1, UPT, UR5, URZ, UPT ;  /* 0x000000ff0500728c */ /* 0x000fc6000bf25270 */
[----:B------:R-:W-:Y:S08]  /*0e30*/  BRA.U !UP0, `(.L_x_4) ;  /* 0x0000000108987547 */ /* 0x000ff0000b800000 */
[----:B------:R-:W0:Y:S01]  /*0e40*/  LDC.64 R4, c[0x0][0x380] ;  /* 0x0000e000ff047b82 */ /* 0x000e220000000a00 */
[----:B------:R-:W1:Y:S01]  /*0e50*/  LDCU.64 UR6, c[0x0][0x380] ;  /* 0x00007000ff0677ac */ /* 0x000e620008000a00 */
[C---:B------:R-:W-:Y:S01]  /*0e60*/  IADD3 R9, P0, PT, R6.reuse, UR4, RZ ;  /* 0x0000000406097c10 */ /* 0x040fe2000ff1e0ff */
[----:B------:R-:W-:Y:S01]  /*0e70*/  VIADD R11, R6, UR4 ;  /* 0x00000004060b7c36 */ /* 0x000fe20008000000 */
[----:B------:R-:W-:Y:S02]  /*0e80*/  IADD3 R3, PT, PT, R8, UR4, RZ ;  /* 0x0000000408037c10 */ /* 0x000fe4000fffe0ff */
[----:B------:R-:W-:Y:S02]  /*0e90*/  IADD3.X R16, PT, PT, RZ, RZ, RZ, P0, !PT ;  /* 0x000000ffff107210 */ /* 0x000fe400007fe4ff */
[----:B------:R-:W2:Y:S01]  /*0ea0*/  LDC.64 R12, c[0x0][0x388] ;  /* 0x0000e200ff0c7b82 */ /* 0x000ea20000000a00 */
[----:B-1----:R-:W-:Y:S01]  /*0eb0*/  LEA R2, P0, R9, UR6, 0x2 ;  /* 0x0000000609027c11 */ /* 0x002fe2000f8010ff */
[----:B0-----:R-:W-:-:S06]  /*0ec0*/  IMAD.WIDE.U32 R10, R11, 0x4, R4 ;  /* 0x000000040b0a7825 */ /* 0x001fcc00078e0004 */
[----:B------:R-:W3:Y:S01]  /*0ed0*/  LDG.E R10, desc[UR12][R10.64] ;  /* 0x0000000c0a0a7981 */ /* 0x000ee2000c1e1900 */
[----:B--2---:R-:W-:Y:S01]  /*0ee0*/  IMAD.WIDE R4, R3, 0x4, R12 ;  /* 0x0000000403047825 */ /* 0x004fe200078e020c */
[----:B------:R-:W-:-:S04]  /*0ef0*/  LEA.HI.X R3, R9, UR7, R16, 0x2, P0 ;  /* 0x0000000709037c11 */ /* 0x000fc800080f1410 */
[----:B------:R-:W3:Y:S04]  /*0f00*/  LDG.E R9, desc[UR12][R4.64] ;  /* 0x0000000c04097981 */ /* 0x000ee8000c1e1900 */
[----:B------:R-:W2:Y:S04]  /*0f10*/  LDG.E R13, desc[UR12][R4.64+0x4] ;  /* 0x0000040c040d7981 */ /* 0x000ea8000c1e1900 */
[----:B------:R-:W2:Y:S04]  /*0f20*/  LDG.E R12, desc[UR12][R2.64+0x4] ;  /* 0x0000040c020c7981 */ /* 0x000ea8000c1e1900 */
[----:B------:R-:W4:Y:S04]  /*0f30*/  LDG.E R16, desc[UR12][R4.64+0x8] ;  /* 0x0000080c04107981 */ /* 0x000f28000c1e1900 */
[----:B------:R-:W4:Y:S04]  /*0f40*/  LDG.E R15, desc[UR12][R2.64+0x8] ;  /* 0x0000080c020f7981 */ /* 0x000f28000c1e1900 */
[----:B------:R3:W5:Y:S04]  /*0f50*/  LDG.E R17, desc[UR12][R2.64+0xc] ;  /* 0x00000c0c02117981 */ /* 0x000768000c1e1900 */
[----:B------:R-:W5:Y:S01]  /*0f60*/  LDG.E R18, desc[UR12][R4.64+0xc] ;  /* 0x00000c0c04127981 */ /* 0x000f62000c1e1900 */
[----:B------:R-:W-:Y:S01]  /*0f70*/  UIADD3 UR4, UPT, UPT, UR4, 0x4, URZ ;  /* 0x0000000404047890 */ /* 0x000fe2000fffe0ff */
[----:B---3--:R-:W-:-:S05]  /*0f80*/  F2FP.BF16.F32.PACK_AB R3, R9, R10 ;  /* 0x0000000a0903723e */ /* 0x008fca00000010ff */
[----:B------:R-:W-:Y:S01]  /*0f90*/  HMUL2.BF16_V2 R3, R3.H0_H0, R3.H1_H1 ;  /* 0x3000000303037232 */ /* 0x000fe20000200800 */
[----:B--2---:R-:W-:-:S04]  /*0fa0*/  F2FP.BF16.F32.PACK_AB R12, R13, R12 ;  /* 0x0000000c0d0c723e */ /* 0x004fc800000010ff */
[----:B------:R-:W-:Y:S02]  /*0fb0*/  PRMT R9, R3, 0x7610, R9 ;  /* 0x0000761003097816 */ /* 0x000fe40000000009 */
[----:B----4-:R-:W-:Y:S01]  /*0fc0*/  F2FP.BF16.F32.PACK_AB R15, R16, R15 ;  /* 0x0000000f100f723e */ /* 0x010fe200000010ff */
[----:B------:R-:W-:Y:S02]  /*0fd0*/  HMUL2.BF16_V2 R10, R12.H0_H0, R12.H1_H1 ;  /* 0x3000000c0c0a7232 */ /* 0x000fe40000200800 */
[----:B------:R-:W-:Y:S02]  /*0fe0*/  IMAD.U32 R9, R9, 0x10000, RZ ;  /* 0x0001000009097824 */ /* 0x000fe400078e00ff */
[----:B------:R-:W-:Y:S01]  /*0ff0*/  HMUL2.BF16_V2 R15, R15.H0_H0, R15.H1_H1 ;  /* 0x3000000f0f0f7232 */ /* 0x000fe20000200800 */
[----:B------:R-:W-:Y:S02]  /*1000*/  SHF.L.U32 R10, R10, 0x10, RZ ;  /* 0x000000100a0a7819 */ /* 0x000fe400000006ff */
[----:B-----5:R-:W-:Y:S01]  /*1010*/  F2FP.BF16.F32.PACK_AB R17, R18, R17 ;  /* 0x000000111211723e */ /* 0x020fe200000010ff */
[----:B------:R-:W-:Y:S01]  /*1020*/  FADD R9, R14, R9 ;  /* 0x000000090e097221 */ /* 0x000fe20000000000 */
[----:B------:R-:W-:-:S03]  /*1030*/  PRMT R2, R15, 0x7610, R2 ;  /* 0x000076100f027816 */ /* 0x000fc60000000002 */
[----:B------:R-:W-:Y:S01]  /*1040*/  HMUL2.BF16_V2 R3, R17.H0_H0, R17.H1_H1 ;  /* 0x3000001111037232 */ /* 0x000fe20000200800 */
[----:B------:R-:W-:Y:S01]  /*1050*/  SHF.L.U32 R2, R2, 0x10, RZ ;  /* 0x0000001002027819 */ /* 0x000fe200000006ff */
[----:B------:R-:W-:-:S03]  /*1060*/  FADD R9, R9, R10 ;  /* 0x0000000a09097221 */ /* 0x000fc60000000000 */
[----:B------:R-:W-:Y:S02]  /*1070*/  IMAD.U32 R3, R3, 0x10000, RZ ;  /* 0x0001000003037824 */ /* 0x000fe400078e00ff */
[----:B------:R-:W-:-:S04]  /*1080*/  FADD R2, R9, R2 ;  /* 0x0000000209027221 */ /* 0x000fc80000000000 */
[----:B------:R-:W-:-:S07]  /*1090*/  FADD R14, R2, R3 ;  /* 0x00000003020e7221 */ /* 0x000fce0000000000 */
.L_x_4:
[----:B------:R-:W-:Y:S05]  /*10a0*/  BRA.U !UP1, `(.L_x_0) ;  /* 0x0000000109587547 */ /* 0x000fea000b800000 */
[----:B------:R-:W0:Y:S01]  /*10b0*/  LDC.64 R4, c[0x0][0x380] ;  /* 0x0000e000ff047b82 */ /* 0x000e220000000a00 */
[----:B------:R-:W-:Y:S01]  /*10c0*/  IADD3 R9, PT, PT, R6, UR4, RZ ;  /* 0x0000000406097c10 */ /* 0x000fe2000fffe0ff */
[----:B------:R-:W-:Y:S01]  /*10d0*/  UIADD3 UR5, UPT, UPT, -UR5, URZ, URZ ;  /* 0x000000ff05057290 */ /* 0x000fe2000fffe1ff */
[----:B------:R-:W-:-:S05]  /*10e0*/  IADD3 R11, PT, PT, R8, UR4, RZ ;  /* 0x00000004080b7c10 */ /* 0x000fca000fffe0ff */
[----:B------:R-:W1:Y:S01]  /*10f0*/  LDC.64 R2, c[0x0][0x388] ;  /* 0x0000e200ff027b82 */ /* 0x000e620000000a00 */
[----:B0-----:R-:W-:-:S04]  /*1100*/  IMAD.WIDE.U32 R4, R9, 0x4, R4 ;  /* 0x0000000409047825 */ /* 0x001fc800078e0004 */
[----:B------:R-:W-:Y:S01]  /*1110*/  IMAD.MOV.U32 R9, RZ, RZ, R5 ;  /* 0x000000ffff097224 */ /* 0x000fe200078e0005 */
[----:B------:R-:W-:-:S07]  /*1120*/  MOV R10, R4 ;  /* 0x00000004000a7202 */ /* 0x000fce0000000f00 */
.L_x_5:
[----:B-1----:R-:W-:Y:S01]  /*1130*/  IMAD.WIDE R4, R11, 0x4, R2 ;  /* 0x000000040b047825 */ /* 0x002fe200078e0202 */
[----:B------:R-:W-:-:S05]  /*1140*/  MOV R8, R10 ;  /* 0x0000000a00087202 */ /* 0x000fca0000000f00 */
[----:B------:R-:W2:Y:S04]  /*1150*/  LDG.E R5, desc[UR12][R4.64] ;  /* 0x0000000c04057981 */ /* 0x000ea8000c1e1900 */
[----:B------:R0:W2:Y:S01]  /*1160*/  LDG.E R6, desc[UR12][R8.64] ;  /* 0x0000000c08067981 */ /* 0x0000a2000c1e1900 */
[----:B------:R-:W-:Y:S01]  /*1170*/  UIADD3 UR5, UPT, UPT, UR5, 0x1, URZ ;  /* 0x0000000105057890 */ /* 0x000fe2000fffe0ff */
[----:B------:R-:W-:Y:S02]  /*1180*/  IADD3 R10, P0, PT, R10, 0x4, RZ ;  /* 0x000000040a0a7810 */ /* 0x000fe40007f1e0ff */
[----:B------:R-:W-:Y:S01]  /*1190*/  IADD3 R11, PT, PT, R11, 0x1, RZ ;  /* 0x000000010b0b7810 */ /* 0x000fe20007ffe0ff */
[----:B------:R-:W-:Y:S01]  /*11a0*/  UISETP.NE.AND UP0, UPT, UR5, URZ, UPT ;  /* 0x000000ff0500728c */ /* 0x000fe2000bf05270 */
[----:B0-----:R-:W-:-:S02]  /*11b0*/  IADD3.X R9, PT, PT, RZ, R9, RZ, P0, !PT ;  /* 0x00000009ff097210 */ /* 0x001fc400007fe4ff */
[----:B--2---:R-:W-:-:S05]  /*11c0*/  F2FP.BF16.F32.PACK_AB R6, R5, R6 ;  /* 0x000000060506723e */ /* 0x004fca00000010ff */
[----:B------:R-:W-:-:S05]  /*11d0*/  HMUL2.BF16_V2 R6, R6.H0_H0, R6.H1_H1 ;  /* 0x3000000606067232 */ /* 0x000fca0000200800 */
[----:B------:R-:W-:-:S04]  /*11e0*/  IMAD.U32 R13, R6, 0x10000, RZ ;  /* 0x00010000060d7824 */ /* 0x000fc800078e00ff */
[----:B------:R-:W-:Y:S01]  /*11f0*/  FADD R14, R13, R14 ;  /* 0x0000000e0d0e7221 */ /* 0x000fe20000000000 */
[----:B------:R-:W-:Y:S06]  /*1200*/  BRA.U UP0, `(.L_x_5) ;  /* 0xfffffffd00c87547 */ /* 0x000fec000b83ffff */
.L_x_0:
[----:B------:R-:W0:Y:S01]  /*1210*/  LDC.64 R2, c[0x0][0x390] ;  /* 0x0000e400ff027b82 */ /* 0x000e220000000a00 */
[----:B------:R-:W-:Y:S01]  /*1220*/  IMAD R7, R7, UR11, R0 ;  /* 0x0000000b07077c24 */ /* 0x000fe2000f8e0200 */
[----:B------:R-:W-:-:S03]  /*1230*/  FMNMX R5, RZ, R14, !PT ;  /* 0x0000000eff057209 */ /* 0x000fc60007800000 */
[----:B0-----:R-:W-:-:S05]  /*1240*/  IMAD.WIDE R2, R7, 0x4, R2 ;  /* 0x0000000407027825 */ /* 0x001fca00078e0202 */
[----:B------:R-:W-:Y:S01]  /*1250*/  STG.E desc[UR12][R2.64], R5 ;  /* 0x0000000502007986 */ /* 0x000fe2000c10190c */
[----:B------:R-:W-:Y:S05]  /*1260*/  EXIT ;  /* 0x000000000000794d */ /* 0x000fea0003800000 */
.L_x_6:
[----:B------:R-:W-:-:S00]  /*1270*/  BRA `(.L_x_6) ;  /* 0xfffffffc00fc7947 */ /* 0x000fc0000383ffff */
[----:B------:R-:W-:-:S00]  /*1280*/  NOP ;  /* 0x0000000000007918 */ /* 0x000fc00000000000 */
[----:B------:R-:W-:-:S00]  /*1290*/  NOP ;  /* 0x0000000000007918 */ /* 0x000fc00000000000 */
[----:B------:R-:W-:-:S00]  /*12a0*/  NOP ;  /* 0x0000000000007918 */ /* 0x000fc00000000000 */
[----:B------:R-:W-:-:S00]  /*12b0*/  NOP ;  /* 0x0000000000007918 */ /* 0x000fc00000000000 */
[----:B------:R-:W-:-:S00]  /*12c0*/  NOP ;  /* 0x0000000000007918 */ /* 0x000fc00000000000 */
[----:B------:R-:W-:-:S00]  /*12d0*/  NOP ;  /* 0x0000000000007918 */ /* 0x000fc00000000000 */
[----:B------:R-:W-:-:S00]  /*12e0*/  NOP ;  /* 0x0000000000007918 */ /* 0x000fc00000000000 */
[----:B------:R-:W-:-:S00]  /*12f0*/  NOP ;  /* 0x0000000000007918 */ /* 0x000fc00000000000 */
.L_x_7:


//--------------------- .nv.shared.reserved.0     --------------------------
	.section	.nv.shared.reserved.0,"aw",@nobits
	.weak		__nv_reservedSMEM_offset_0_alias
	.size		__nv_reservedSMEM_offset_0_alias, 0, 64
	.other		__nv_reservedSMEM_offset_0_alias,@"STO_CUDA_RESERVED_SHARED STV_DEFAULT"
__nv_reservedSMEM_offset_0_alias:
	.zero		0
	.zero		64


//--------------------- .nv.constant0._Z23matmul_relu_kernel_bf16PKfS0_Pfiii --------------------------
	.section	.nv.constant0._Z23matmul_relu_kernel_bf16PKfS0_Pfiii,"a",@progbits
	.sectionflags	@""
	.align	4
.nv.constant0._Z23matmul_relu_kernel_bf16PKfS0_Pfiii:
	.zero		932


//--------------------- SYMBOLS --------------------------

	.type		.nv.reservedSmem.offset0,@object
	.size		.nv.reservedSmem.offset0,0x4
